//
// Generated by NVIDIA NVVM Compiler
//
// Compiler Build ID: CL-36424714
// Cuda compilation tools, release 13.0, V13.0.88
// Based on NVVM 20.0.0
//

.version 9.0
.target sm_100
.address_size 64

	// .globl	_Z15hadamardProductPKfS0_Pfii

.visible .entry _Z15hadamardProductPKfS0_Pfii(
	.param .u64 .ptr .align 1 _Z15hadamardProductPKfS0_Pfii_param_0,
	.param .u64 .ptr .align 1 _Z15hadamardProductPKfS0_Pfii_param_1,
	.param .u64 .ptr .align 1 _Z15hadamardProductPKfS0_Pfii_param_2,
	.param .u32 _Z15hadamardProductPKfS0_Pfii_param_3,
	.param .u32 _Z15hadamardProductPKfS0_Pfii_param_4
)
{
	.reg .pred 	%p<4>;
	.reg .b32 	%r<12>;
	.reg .b32 	%f<4>;
	.reg .b64 	%rd<11>;

	ld.param.u64 	%rd1, [_Z15hadamardProductPKfS0_Pfii_param_0];
	ld.param.u64 	%rd2, [_Z15hadamardProductPKfS0_Pfii_param_1];
	ld.param.u64 	%rd3, [_Z15hadamardProductPKfS0_Pfii_param_2];
	ld.param.u32 	%r4, [_Z15hadamardProductPKfS0_Pfii_param_3];
	ld.param.u32 	%r3, [_Z15hadamardProductPKfS0_Pfii_param_4];
	mov.u32 	%r5, %ctaid.y;
	mov.u32 	%r6, %ntid.y;
	mov.u32 	%r7, %tid.y;
	mad.lo.s32 	%r1, %r5, %r6, %r7;
	mov.u32 	%r8, %ctaid.x;
	mov.u32 	%r9, %ntid.x;
	mov.u32 	%r10, %tid.x;
	mad.lo.s32 	%r2, %r8, %r9, %r10;
	setp.ge.s32 	%p1, %r1, %r4;
	setp.ge.s32 	%p2, %r2, %r3;
	or.pred  	%p3, %p1, %p2;
	@%p3 bra 	$L__BB0_2;
	cvta.to.global.u64 	%rd4, %rd1;
	cvta.to.global.u64 	%rd5, %rd2;
	cvta.to.global.u64 	%rd6, %rd3;
	mad.lo.s32 	%r11, %r3, %r1, %r2;
	mul.wide.s32 	%rd7, %r11, 4;
	add.s64 	%rd8, %rd4, %rd7;
	ld.global.f32 	%f1, [%rd8];
	add.s64 	%rd9, %rd5, %rd7;
	ld.global.f32 	%f2, [%rd9];
	mul.f32 	%f3, %f1, %f2;
	add.s64 	%rd10, %rd6, %rd7;
	st.global.f32 	[%rd10], %f3;
$L__BB0_2:
	ret;

}


// ===== COMPILED SASS (sm_100) =====

	.target	sm_100

	.elftype	@"ET_EXEC"


//--------------------- .note.nv.tkinfo           --------------------------
	.section	.note.nv.tkinfo,"",@"SHT_NOTE"
	.sectionflags	@"SHF_NOTE_NV_TKINFO"
	.tkinfo
        /*0018*/ 	.word	0x00000002
        /*0030*/ 	.string	""
        /*0030*/ 	.string	"ptxas"
        /*0030*/ 	.string	"Cuda compilation tools, release 13.0, V13.0.88"
        /*0030*/ 	.string	"Build cuda_13.0.r13.0/compiler.36424714_0"
        /*0030*/ 	.string	"-arch sm_100 -m 64 "



//--------------------- .note.nv.cuinfo           --------------------------
	.section	.note.nv.cuinfo,"",@"SHT_NOTE"
	.sectionflags	@"SHF_NOTE_NV_CUINFO"
        /*0018*/ 	.short	0x0002
        /*001a*/ 	.short	0x0064
        /*001c*/ 	.short	0x0082
	.zero		2


//--------------------- .nv.info                  --------------------------
	.section	.nv.info,"",@"SHT_CUDA_INFO"
	.align	4


	//----- nvinfo : EIATTR_REGCOUNT
	.align		4
        /*0000*/ 	.byte	0x04, 0x2f
        /*0002*/ 	.short	(.L_1 - .L_0)
	.align		4
.L_0:
        /*0004*/ 	.word	index@(_Z15hadamardProductPKfS0_Pfii)
        /*0008*/ 	.word	0x0000000c


	//----- nvinfo : EIATTR_FRAME_SIZE
	.align		4
.L_1:
        /*000c*/ 	.byte	0x04, 0x11
        /*000e*/ 	.short	(.L_3 - .L_2)
	.align		4
.L_2:
        /*0010*/ 	.word	index@(_Z15hadamardProductPKfS0_Pfii)
        /*0014*/ 	.word	0x00000000


	//----- nvinfo : EIATTR_MIN_STACK_SIZE
	.align		4
.L_3:
        /*0018*/ 	.byte	0x04, 0x12
        /*001a*/ 	.short	(.L_5 - .L_4)
	.align		4
.L_4:
        /*001c*/ 	.word	index@(_Z15hadamardProductPKfS0_Pfii)
        /*0020*/ 	.word	0x00000000
.L_5:


//--------------------- .nv.compat                --------------------------
	.section	.nv.compat,"",@"SHT_CUDA_COMPAT_INFO"
	.align	4
        /*0000*/ 	.byte	0x02, 0x09, 0x00, 0x00, 0x02, 0x02, 0x01, 0x00, 0x02, 0x05, 0x05, 0x00, 0x03, 0x07, 0x01, 0x01
        /*0010*/ 	.byte	0x02, 0x03, 0x00, 0x00, 0x02, 0x06, 0x01, 0x00, 0x04, 0x0b, 0x08, 0x00, 0x09, 0x00, 0x00, 0x00
        /*0020*/ 	.byte	0x00, 0x00, 0x00, 0x00


//--------------------- .nv.info._Z15hadamardProductPKfS0_Pfii --------------------------
	.section	.nv.info._Z15hadamardProductPKfS0_Pfii,"",@"SHT_CUDA_INFO"
	.sectionflags	@""
	.align	4


	//----- nvinfo : EIATTR_CUDA_API_VERSION
	.align		4
        /*0000*/ 	.byte	0x04, 0x37
        /*0002*/ 	.short	(.L_7 - .L_6)
.L_6:
        /*0004*/ 	.word	0x00000082


	//----- nvinfo : EIATTR_KPARAM_INFO
	.align		4
.L_7:
        /*0008*/ 	.byte	0x04, 0x17
        /*000a*/ 	.short	(.L_9 - .L_8)
.L_8:
        /*000c*/ 	.word	0x00000000
        /*0010*/ 	.short	0x0004
        /*0012*/ 	.short	0x001c
        /*0014*/ 	.byte	0x00, 0xf0, 0x11, 0x00


	//----- nvinfo : EIATTR_KPARAM_INFO
	.align		4
.L_9:
        /*0018*/ 	.byte	0x04, 0x17
        /*001a*/ 	.short	(.L_11 - .L_10)
.L_10:
        /*001c*/ 	.word	0x00000000
        /*0020*/ 	.short	0x0003
        /*0022*/ 	.short	0x0018
        /*0024*/ 	.byte	0x00, 0xf0, 0x11, 0x00


	//----- nvinfo : EIATTR_KPARAM_INFO
	.align		4
.L_11:
        /*0028*/ 	.byte	0x04, 0x17
        /*002a*/ 	.short	(.L_13 - .L_12)
.L_12:
        /*002c*/ 	.word	0x00000000
        /*0030*/ 	.short	0x0002
        /*0032*/ 	.short	0x0010
        /*0034*/ 	.byte	0x00, 0xf5, 0x21, 0x00


	//----- nvinfo : EIATTR_KPARAM_INFO
	.align		4
.L_13:
        /*0038*/ 	.byte	0x04, 0x17
        /*003a*/ 	.short	(.L_15 - .L_14)
.L_14:
        /*003c*/ 	.word	0x00000000
        /*0040*/ 	.short	0x0001
        /*0042*/ 	.short	0x0008
        /*0044*/ 	.byte	0x00, 0xf5, 0x21, 0x00


	//----- nvinfo : EIATTR_KPARAM_INFO
	.align		4
.L_15:
        /*0048*/ 	.byte	0x04, 0x17
        /*004a*/ 	.short	(.L_17 - .L_16)
.L_16:
        /*004c*/ 	.word	0x00000000
        /*0050*/ 	.short	0x0000
        /*0052*/ 	.short	0x0000
        /*0054*/ 	.byte	0x00, 0xf5, 0x21, 0x00


	//----- nvinfo : EIATTR_SPARSE_MMA_MASK
	.align		4
.L_17:
        /*0058*/ 	.byte	0x03, 0x50
        /*005a*/ 	.short	0x0000


	//----- nvinfo : EIATTR_MAXREG_COUNT
	.align		4
        /*005c*/ 	.byte	0x03, 0x1b
        /*005e*/ 	.short	0x00ff


	//----- nvinfo : EIATTR_MERCURY_ISA_VERSION
	.align		4
        /*0060*/ 	.byte	0x03, 0x5f
        /*0062*/ 	.short	0x0101


	//----- nvinfo : EIATTR_VRC_CTA_INIT_COUNT
	.align		4
        /*0064*/ 	.byte	0x02, 0x4a
	.zero		1
	.zero		1


	//----- nvinfo : EIATTR_EXIT_INSTR_OFFSETS
	.align		4
        /*0068*/ 	.byte	0x04, 0x1c
        /*006a*/ 	.short	(.L_19 - .L_18)


	//   ....[0]....
.L_18:
        /*006c*/ 	.word	0x000000c0


	//   ....[1]....
        /*0070*/ 	.word	0x00000190


	//----- nvinfo : EIATTR_CBANK_PARAM_SIZE
	.align		4
.L_19:
        /*0074*/ 	.byte	0x03, 0x19
        /*0076*/ 	.short	0x0020


	//----- nvinfo : EIATTR_PARAM_CBANK
	.align		4
        /*0078*/ 	.byte	0x04, 0x0a
        /*007a*/ 	.short	(.L_21 - .L_20)
	.align		4
.L_20:
        /*007c*/ 	.word	index@(.nv.constant0._Z15hadamardProductPKfS0_Pfii)
        /*0080*/ 	.short	0x0380
        /*0082*/ 	.short	0x0020


	//----- nvinfo : EIATTR_SW_WAR
	.align		4
.L_21:
        /*0084*/ 	.byte	0x04, 0x36
        /*0086*/ 	.short	(.L_23 - .L_22)
.L_22:
        /*0088*/ 	.word	0x00000008
.L_23:


//--------------------- .nv.callgraph             --------------------------
	.section	.nv.callgraph,"",@"SHT_CUDA_CALLGRAPH"
	.align	4
	.sectionentsize	8
	.align		4
        /*0000*/ 	.word	0x00000000
	.align		4
        /*0004*/ 	.word	0xffffffff
	.align		4
        /*0008*/ 	.word	0x00000000
	.align		4
        /*000c*/ 	.word	0xfffffffe
	.align		4
        /*0010*/ 	.word	0x00000000
	.align		4
        /*0014*/ 	.word	0xfffffffd
	.align		4
        /*0018*/ 	.word	0x00000000
	.align		4
        /*001c*/ 	.word	0xfffffffc


//--------------------- .text._Z15hadamardProductPKfS0_Pfii --------------------------
	.section	.text._Z15hadamardProductPKfS0_Pfii,"ax",@progbits
	.align	128
        .global         _Z15hadamardProductPKfS0_Pfii
        .type           _Z15hadamardProductPKfS0_Pfii,@function
        .size           _Z15hadamardProductPKfS0_Pfii,(.L_x_1 - _Z15hadamardProductPKfS0_Pfii)
        .other          _Z15hadamardProductPKfS0_Pfii,@"STO_CUDA_ENTRY STV_DEFAULT"
_Z15hadamardProductPKfS0_Pfii:
.text._Z15hadamardProductPKfS0_Pfii:
[----:B------:R-:W-:Y:S01]  /*0000*/  LDC R1, c[0x0][0x37c] ;  /* 0x0000df00ff017b82 */ /* 0x000fe20000000800 */
[----:B------:R-:W0:Y:S07]  /*0010*/  S2R R2, SR_TID.X ;  /* 0x0000000000027919 */ /* 0x000e2e0000002100 */
[----:B------:R-:W1:Y:S01]  /*0020*/  LDC R0, c[0x0][0x364] ;  /* 0x0000d900ff007b82 */ /* 0x000e620000000800 */
[----:B------:R-:W2:Y:S01]  /*0030*/  LDCU.64 UR6, c[0x0][0x398] ;  /* 0x00007300ff0677ac */ /* 0x000ea20008000a00 */
[----:B------:R-:W1:Y:S06]  /*0040*/  S2R R3, SR_TID.Y ;  /* 0x0000000000037919 */ /* 0x000e6c0000002200 */
[----:B------:R-:W0:Y:S08]  /*0050*/  S2UR UR5, SR_CTAID.X ;  /* 0x00000000000579c3 */ /* 0x000e300000002500 */
[----:B------:R-:W0:Y:S08]  /*0060*/  LDC R7, c[0x0][0x360] ;  /* 0x0000d800ff077b82 */ /* 0x000e300000000800 */
[----:B------:R-:W1:Y:S01]  /*0070*/  S2UR UR4, SR_CTAID.Y ;  /* 0x00000000000479c3 */ /* 0x000e620000002600 */
[----:B0-----:R-:W-:-:S05]  /*0080*/  IMAD R7, R7, UR5, R2 ;  /* 0x0000000507077c24 */ /* 0x001fca000f8e0202 */
[----:B--2---:R-:W-:Y:S01]  /*0090*/  ISETP.GE.AND P0, PT, R7, UR7, PT ;  /* 0x0000000707007c0c */ /* 0x004fe2000bf06270 */
[----:B-1----:R-:W-:-:S05]  /*00a0*/  IMAD R0, R0, UR4, R3 ;  /* 0x0000000400007c24 */ /* 0x002fca000f8e0203 */
[----:B------:R-:W-:-:S13]  /*00b0*/  ISETP.GE.OR P0, PT, R0, UR6, P0 ;  /* 0x0000000600007c0c */ /* 0x000fda0008706670 */
[----:B------:R-:W-:Y:S05]  /*00c0*/  @P0 EXIT ;  /* 0x000000000000094d */ /* 0x000fea0003800000 */
[----:B------:R-:W0:Y:S01]  /*00d0*/  LDC.64 R2, c[0x0][0x380] ;  /* 0x0000e000ff027b82 */ /* 0x000e220000000a00 */
[----:B------:R-:W1:Y:S01]  /*00e0*/  LDCU.64 UR4, c[0x0][0x358] ;  /* 0x00006b00ff0477ac */ /* 0x000e620008000a00 */
[----:B------:R-:W-:-:S06]  /*00f0*/  IMAD R9, R0, UR7, R7 ;  /* 0x0000000700097c24 */ /* 0x000fcc000f8e0207 */
[----:B------:R-:W2:Y:S08]  /*0100*/  LDC.64 R4, c[0x0][0x388] ;  /* 0x0000e200ff047b82 */ /* 0x000eb00000000a00 */
[----:B------:R-:W3:Y:S01]  /*0110*/  LDC.64 R6, c[0x0][0x390] ;  /* 0x0000e400ff067b82 */ /* 0x000ee20000000a00 */
[----:B0-----:R-:W-:-:S06]  /*0120*/  IMAD.WIDE R2, R9, 0x4, R2 ;  /* 0x0000000409027825 */ /* 0x001fcc00078e0202 */
[----:B-1----:R-:W4:Y:S01]  /*0130*/  LDG.E R2, desc[UR4][R2.64] ;  /* 0x0000000402027981 */ /* 0x002f22000c1e1900 */
[----:B--2---:R-:W-:-:S06]  /*0140*/  IMAD.WIDE R4, R9, 0x4, R4 ;  /* 0x0000000409047825 */ /* 0x004fcc00078e0204 */
[----:B------:R-:W4:Y:S01]  /*0150*/  LDG.E R5, desc[UR4][R4.64] ;  /* 0x0000000404057981 */ /* 0x000f22000c1e1900 */
[----:B---3--:R-:W-:-:S04]  /*0160*/  IMAD.WIDE R6, R9, 0x4, R6 ;  /* 0x0000000409067825 */ /* 0x008fc800078e0206 */
[----:B----4-:R-:W-:-:S05]  /*0170*/  FMUL R9, R2, R5 ;  /* 0x0000000502097220 */ /* 0x010fca0000400000 */
[----:B------:R-:W-:Y:S01]  /*0180*/  STG.E desc[UR4][R6.64], R9 ;  /* 0x0000000906007986 */ /* 0x000fe2000c101904 */
[----:B------:R-:W-:Y:S05]  /*0190*/  EXIT ;  /* 0x000000000000794d */ /* 0x000fea0003800000 */
.L_x_0:
[----:B------:R-:W-:-:S00]  /*01a0*/  BRA `(.L_x_0) ;  /* 0xfffffffc00fc7947 */ /* 0x000fc0000383ffff */
[----:B------:R-:W-:-:S00]  /*01b0*/  NOP ;  /* 0x0000000000007918 */ /* 0x000fc00000000000 */
        /* <DEDUP_REMOVED lines=12> */
.L_x_1:


//--------------------- .nv.shared.reserved.0     --------------------------
	.section	.nv.shared.reserved.0,"aw",@nobits
	.weak		__nv_reservedSMEM_offset_0_alias
	.size		__nv_reservedSMEM_offset_0_alias, 0, 64
	.other		__nv_reservedSMEM_offset_0_alias,@"STO_CUDA_RESERVED_SHARED STV_DEFAULT"
__nv_reservedSMEM_offset_0_alias:
	.zero		0
	.zero		64


//--------------------- .nv.constant0._Z15hadamardProductPKfS0_Pfii --------------------------
	.section	.nv.constant0._Z15hadamardProductPKfS0_Pfii,"a",@progbits
	.sectionflags	@""
	.align	4
.nv.constant0._Z15hadamardProductPKfS0_Pfii:
	.zero		928


//--------------------- SYMBOLS --------------------------

	.type		.nv.reservedSmem.offset0,@object
	.size		.nv.reservedSmem.offset0,0x4
